//
// Generated by NVIDIA NVVM Compiler
//
// Compiler Build ID: CL-36424714
// Cuda compilation tools, release 13.0, V13.0.88
// Based on NVVM 20.0.0
//

.version 9.0
.target sm_100
.address_size 64

	// .globl	_Z6kernelPdS_S_i

.visible .entry _Z6kernelPdS_S_i(
	.param .u64 .ptr .align 1 _Z6kernelPdS_S_i_param_0,
	.param .u64 .ptr .align 1 _Z6kernelPdS_S_i_param_1,
	.param .u64 .ptr .align 1 _Z6kernelPdS_S_i_param_2,
	.param .u32 _Z6kernelPdS_S_i_param_3
)
{
	.reg .pred 	%p<10>;
	.reg .b32 	%r<78>;
	.reg .b64 	%rd<48>;
	.reg .b64 	%fd<68>;

	ld.param.u64 	%rd4, [_Z6kernelPdS_S_i_param_0];
	ld.param.u64 	%rd5, [_Z6kernelPdS_S_i_param_1];
	ld.param.u64 	%rd6, [_Z6kernelPdS_S_i_param_2];
	ld.param.u32 	%r42, [_Z6kernelPdS_S_i_param_3];
	cvta.to.global.u64 	%rd1, %rd5;
	cvta.to.global.u64 	%rd2, %rd4;
	cvta.to.global.u64 	%rd3, %rd6;
	mov.u32 	%r43, %ctaid.x;
	mov.u32 	%r44, %ntid.x;
	mov.u32 	%r45, %tid.x;
	mad.lo.s32 	%r46, %r43, %r44, %r45;
	mov.u32 	%r47, %ctaid.y;
	mov.u32 	%r48, %ntid.y;
	mul.lo.s32 	%r1, %r47, %r48;
	mov.u32 	%r2, %tid.y;
	add.s32 	%r3, %r1, %r2;
	mul.lo.s32 	%r4, %r42, %r46;
	mov.b64 	%rd7, 4711630319185297408;
	st.global.u64 	[%rd3], %rd7;
	setp.lt.s32 	%p1, %r42, 1;
	mov.f64 	%fd67, 0d0000000000000000;
	@%p1 bra 	$L__BB0_12;
	and.b32  	%r5, %r42, 7;
	setp.lt.u32 	%p2, %r42, 8;
	mov.f64 	%fd67, 0d0000000000000000;
	mov.b32 	%r76, 0;
	@%p2 bra 	$L__BB0_4;
	and.b32  	%r76, %r42, 2147483640;
	neg.s32 	%r74, %r76;
	add.s32 	%r50, %r2, %r42;
	add.s32 	%r73, %r50, %r1;
	shl.b32 	%r9, %r42, 3;
	shl.b32 	%r51, %r42, 1;
	add.s32 	%r72, %r3, %r51;
	mad.lo.s32 	%r71, %r42, 3, %r3;
	shl.b32 	%r52, %r42, 2;
	add.s32 	%r70, %r3, %r52;
	mad.lo.s32 	%r69, %r42, 5, %r3;
	mad.lo.s32 	%r68, %r42, 6, %r3;
	mad.lo.s32 	%r67, %r42, 7, %r3;
	mov.f64 	%fd67, 0d0000000000000000;
	mov.u32 	%r65, %r4;
	mov.u32 	%r66, %r3;
$L__BB0_3:
	.pragma "nounroll";
	mul.wide.s32 	%rd8, %r65, 8;
	add.s64 	%rd9, %rd2, %rd8;
	ld.global.f64 	%fd17, [%rd9];
	mul.wide.u32 	%rd10, %r66, 8;
	add.s64 	%rd11, %rd1, %rd10;
	ld.global.f64 	%fd18, [%rd11];
	fma.rn.f64 	%fd19, %fd17, %fd18, %fd67;
	ld.global.f64 	%fd20, [%rd9+8];
	mul.wide.u32 	%rd12, %r73, 8;
	add.s64 	%rd13, %rd1, %rd12;
	ld.global.f64 	%fd21, [%rd13];
	fma.rn.f64 	%fd22, %fd20, %fd21, %fd19;
	ld.global.f64 	%fd23, [%rd9+16];
	mul.wide.u32 	%rd14, %r72, 8;
	add.s64 	%rd15, %rd1, %rd14;
	ld.global.f64 	%fd24, [%rd15];
	fma.rn.f64 	%fd25, %fd23, %fd24, %fd22;
	ld.global.f64 	%fd26, [%rd9+24];
	mul.wide.u32 	%rd16, %r71, 8;
	add.s64 	%rd17, %rd1, %rd16;
	ld.global.f64 	%fd27, [%rd17];
	fma.rn.f64 	%fd28, %fd26, %fd27, %fd25;
	ld.global.f64 	%fd29, [%rd9+32];
	mul.wide.u32 	%rd18, %r70, 8;
	add.s64 	%rd19, %rd1, %rd18;
	ld.global.f64 	%fd30, [%rd19];
	fma.rn.f64 	%fd31, %fd29, %fd30, %fd28;
	ld.global.f64 	%fd32, [%rd9+40];
	mul.wide.u32 	%rd20, %r69, 8;
	add.s64 	%rd21, %rd1, %rd20;
	ld.global.f64 	%fd33, [%rd21];
	fma.rn.f64 	%fd34, %fd32, %fd33, %fd31;
	ld.global.f64 	%fd35, [%rd9+48];
	mul.wide.u32 	%rd22, %r68, 8;
	add.s64 	%rd23, %rd1, %rd22;
	ld.global.f64 	%fd36, [%rd23];
	fma.rn.f64 	%fd37, %fd35, %fd36, %fd34;
	ld.global.f64 	%fd38, [%rd9+56];
	mul.wide.u32 	%rd24, %r67, 8;
	add.s64 	%rd25, %rd1, %rd24;
	ld.global.f64 	%fd39, [%rd25];
	fma.rn.f64 	%fd67, %fd38, %fd39, %fd37;
	add.s32 	%r74, %r74, 8;
	add.s32 	%r73, %r73, %r9;
	add.s32 	%r72, %r72, %r9;
	add.s32 	%r71, %r71, %r9;
	add.s32 	%r70, %r70, %r9;
	add.s32 	%r69, %r69, %r9;
	add.s32 	%r68, %r68, %r9;
	add.s32 	%r67, %r67, %r9;
	add.s32 	%r66, %r66, %r9;
	add.s32 	%r65, %r65, 8;
	setp.ne.s32 	%p3, %r74, 0;
	@%p3 bra 	$L__BB0_3;
$L__BB0_4:
	setp.eq.s32 	%p4, %r5, 0;
	@%p4 bra 	$L__BB0_12;
	and.b32  	%r37, %r42, 3;
	setp.lt.u32 	%p5, %r5, 4;
	@%p5 bra 	$L__BB0_7;
	add.s32 	%r53, %r76, %r4;
	mul.wide.s32 	%rd26, %r53, 8;
	add.s64 	%rd27, %rd2, %rd26;
	ld.global.f64 	%fd41, [%rd27];
	mad.lo.s32 	%r54, %r76, %r42, %r3;
	mul.wide.u32 	%rd28, %r54, 8;
	add.s64 	%rd29, %rd1, %rd28;
	ld.global.f64 	%fd42, [%rd29];
	fma.rn.f64 	%fd43, %fd41, %fd42, %fd67;
	ld.global.f64 	%fd44, [%rd27+8];
	add.s32 	%r55, %r54, %r42;
	mul.wide.u32 	%rd30, %r55, 8;
	add.s64 	%rd31, %rd1, %rd30;
	ld.global.f64 	%fd45, [%rd31];
	fma.rn.f64 	%fd46, %fd44, %fd45, %fd43;
	ld.global.f64 	%fd47, [%rd27+16];
	add.s32 	%r56, %r55, %r42;
	mul.wide.u32 	%rd32, %r56, 8;
	add.s64 	%rd33, %rd1, %rd32;
	ld.global.f64 	%fd48, [%rd33];
	fma.rn.f64 	%fd49, %fd47, %fd48, %fd46;
	ld.global.f64 	%fd50, [%rd27+24];
	add.s32 	%r57, %r56, %r42;
	mul.wide.u32 	%rd34, %r57, 8;
	add.s64 	%rd35, %rd1, %rd34;
	ld.global.f64 	%fd51, [%rd35];
	fma.rn.f64 	%fd67, %fd50, %fd51, %fd49;
	add.s32 	%r76, %r76, 4;
$L__BB0_7:
	setp.eq.s32 	%p6, %r37, 0;
	@%p6 bra 	$L__BB0_12;
	setp.eq.s32 	%p7, %r37, 1;
	@%p7 bra 	$L__BB0_10;
	add.s32 	%r58, %r76, %r4;
	mul.wide.s32 	%rd36, %r58, 8;
	add.s64 	%rd37, %rd2, %rd36;
	ld.global.f64 	%fd53, [%rd37];
	mad.lo.s32 	%r59, %r76, %r42, %r3;
	mul.wide.u32 	%rd38, %r59, 8;
	add.s64 	%rd39, %rd1, %rd38;
	ld.global.f64 	%fd54, [%rd39];
	fma.rn.f64 	%fd55, %fd53, %fd54, %fd67;
	ld.global.f64 	%fd56, [%rd37+8];
	add.s32 	%r60, %r59, %r42;
	mul.wide.u32 	%rd40, %r60, 8;
	add.s64 	%rd41, %rd1, %rd40;
	ld.global.f64 	%fd57, [%rd41];
	fma.rn.f64 	%fd67, %fd56, %fd57, %fd55;
	add.s32 	%r76, %r76, 2;
$L__BB0_10:
	and.b32  	%r61, %r42, 1;
	setp.eq.b32 	%p8, %r61, 1;
	not.pred 	%p9, %p8;
	@%p9 bra 	$L__BB0_12;
	add.s32 	%r62, %r76, %r4;
	mul.wide.s32 	%rd42, %r62, 8;
	add.s64 	%rd43, %rd2, %rd42;
	ld.global.f64 	%fd58, [%rd43];
	mad.lo.s32 	%r63, %r76, %r42, %r3;
	mul.wide.u32 	%rd44, %r63, 8;
	add.s64 	%rd45, %rd1, %rd44;
	ld.global.f64 	%fd59, [%rd45];
	fma.rn.f64 	%fd67, %fd58, %fd59, %fd67;
$L__BB0_12:
	add.s32 	%r64, %r4, %r3;
	mul.wide.s32 	%rd46, %r64, 8;
	add.s64 	%rd47, %rd3, %rd46;
	st.global.f64 	[%rd47], %fd67;
	ret;

}


// ===== COMPILED SASS (sm_100) =====

	.target	sm_100

	.elftype	@"ET_EXEC"


//--------------------- .note.nv.tkinfo           --------------------------
	.section	.note.nv.tkinfo,"",@"SHT_NOTE"
	.sectionflags	@"SHF_NOTE_NV_TKINFO"
	.tkinfo
        /*0018*/ 	.word	0x00000002
        /*0030*/ 	.string	""
        /*0030*/ 	.string	"ptxas"
        /*0030*/ 	.string	"Cuda compilation tools, release 13.0, V13.0.88"
        /*0030*/ 	.string	"Build cuda_13.0.r13.0/compiler.36424714_0"
        /*0030*/ 	.string	"-arch sm_100 -m 64 "



//--------------------- .note.nv.cuinfo           --------------------------
	.section	.note.nv.cuinfo,"",@"SHT_NOTE"
	.sectionflags	@"SHF_NOTE_NV_CUINFO"
        /*0018*/ 	.short	0x0002
        /*001a*/ 	.short	0x0064
        /*001c*/ 	.short	0x0082
	.zero		2


//--------------------- .nv.info                  --------------------------
	.section	.nv.info,"",@"SHT_CUDA_INFO"
	.align	4


	//----- nvinfo : EIATTR_REGCOUNT
	.align		4
        /*0000*/ 	.byte	0x04, 0x2f
        /*0002*/ 	.short	(.L_1 - .L_0)
	.align		4
.L_0:
        /*0004*/ 	.word	index@(_Z6kernelPdS_S_i)
        /*0008*/ 	.word	0x00000020


	//----- nvinfo : EIATTR_FRAME_SIZE
	.align		4
.L_1:
        /*000c*/ 	.byte	0x04, 0x11
        /*000e*/ 	.short	(.L_3 - .L_2)
	.align		4
.L_2:
        /*0010*/ 	.word	index@(_Z6kernelPdS_S_i)
        /*0014*/ 	.word	0x00000000


	//----- nvinfo : EIATTR_MIN_STACK_SIZE
	.align		4
.L_3:
        /*0018*/ 	.byte	0x04, 0x12
        /*001a*/ 	.short	(.L_5 - .L_4)
	.align		4
.L_4:
        /*001c*/ 	.word	index@(_Z6kernelPdS_S_i)
        /*0020*/ 	.word	0x00000000
.L_5:


//--------------------- .nv.compat                --------------------------
	.section	.nv.compat,"",@"SHT_CUDA_COMPAT_INFO"
	.align	4
        /*0000*/ 	.byte	0x02, 0x09, 0x00, 0x00, 0x02, 0x02, 0x01, 0x00, 0x02, 0x05, 0x05, 0x00, 0x03, 0x07, 0x01, 0x01
        /*0010*/ 	.byte	0x02, 0x03, 0x00, 0x00, 0x02, 0x06, 0x01, 0x00, 0x04, 0x0b, 0x08, 0x00, 0x01, 0x00, 0x00, 0x00
        /*0020*/ 	.byte	0x00, 0x00, 0x00, 0x00


//--------------------- .nv.info._Z6kernelPdS_S_i --------------------------
	.section	.nv.info._Z6kernelPdS_S_i,"",@"SHT_CUDA_INFO"
	.sectionflags	@""
	.align	4


	//----- nvinfo : EIATTR_CUDA_API_VERSION
	.align		4
        /*0000*/ 	.byte	0x04, 0x37
        /*0002*/ 	.short	(.L_7 - .L_6)
.L_6:
        /*0004*/ 	.word	0x00000082


	//----- nvinfo : EIATTR_KPARAM_INFO
	.align		4
.L_7:
        /*0008*/ 	.byte	0x04, 0x17
        /*000a*/ 	.short	(.L_9 - .L_8)
.L_8:
        /*000c*/ 	.word	0x00000000
        /*0010*/ 	.short	0x0003
        /*0012*/ 	.short	0x0018
        /*0014*/ 	.byte	0x00, 0xf0, 0x11, 0x00


	//----- nvinfo : EIATTR_KPARAM_INFO
	.align		4
.L_9:
        /*0018*/ 	.byte	0x04, 0x17
        /*001a*/ 	.short	(.L_11 - .L_10)
.L_10:
        /*001c*/ 	.word	0x00000000
        /*0020*/ 	.short	0x0002
        /*0022*/ 	.short	0x0010
        /*0024*/ 	.byte	0x00, 0xf5, 0x21, 0x00


	//----- nvinfo : EIATTR_KPARAM_INFO
	.align		4
.L_11:
        /*0028*/ 	.byte	0x04, 0x17
        /*002a*/ 	.short	(.L_13 - .L_12)
.L_12:
        /*002c*/ 	.word	0x00000000
        /*0030*/ 	.short	0x0001
        /*0032*/ 	.short	0x0008
        /*0034*/ 	.byte	0x00, 0xf5, 0x21, 0x00


	//----- nvinfo : EIATTR_KPARAM_INFO
	.align		4
.L_13:
        /*0038*/ 	.byte	0x04, 0x17
        /*003a*/ 	.short	(.L_15 - .L_14)
.L_14:
        /*003c*/ 	.word	0x00000000
        /*0040*/ 	.short	0x0000
        /*0042*/ 	.short	0x0000
        /*0044*/ 	.byte	0x00, 0xf5, 0x21, 0x00


	//----- nvinfo : EIATTR_SPARSE_MMA_MASK
	.align		4
.L_15:
        /*0048*/ 	.byte	0x03, 0x50
        /*004a*/ 	.short	0x0000


	//----- nvinfo : EIATTR_MAXREG_COUNT
	.align		4
        /*004c*/ 	.byte	0x03, 0x1b
        /*004e*/ 	.short	0x00ff


	//----- nvinfo : EIATTR_MERCURY_ISA_VERSION
	.align		4
        /*0050*/ 	.byte	0x03, 0x5f
        /*0052*/ 	.short	0x0101


	//----- nvinfo : EIATTR_VRC_CTA_INIT_COUNT
	.align		4
        /*0054*/ 	.byte	0x02, 0x4a
	.zero		1
	.zero		1


	//----- nvinfo : EIATTR_EXIT_INSTR_OFFSETS
	.align		4
        /*0058*/ 	.byte	0x04, 0x1c
        /*005a*/ 	.short	(.L_17 - .L_16)


	//   ....[0]....
.L_16:
        /*005c*/ 	.word	0x00000930


	//----- nvinfo : EIATTR_CBANK_PARAM_SIZE
	.align		4
.L_17:
        /*0060*/ 	.byte	0x03, 0x19
        /*0062*/ 	.short	0x001c


	//----- nvinfo : EIATTR_PARAM_CBANK
	.align		4
        /*0064*/ 	.byte	0x04, 0x0a
        /*0066*/ 	.short	(.L_19 - .L_18)
	.align		4
.L_18:
        /*0068*/ 	.word	index@(.nv.constant0._Z6kernelPdS_S_i)
        /*006c*/ 	.short	0x0380
        /*006e*/ 	.short	0x001c


	//----- nvinfo : EIATTR_SW_WAR
	.align		4
.L_19:
        /*0070*/ 	.byte	0x04, 0x36
        /*0072*/ 	.short	(.L_21 - .L_20)
.L_20:
        /*0074*/ 	.word	0x00000008
.L_21:


//--------------------- .nv.callgraph             --------------------------
	.section	.nv.callgraph,"",@"SHT_CUDA_CALLGRAPH"
	.align	4
	.sectionentsize	8
	.align		4
        /*0000*/ 	.word	0x00000000
	.align		4
        /*0004*/ 	.word	0xffffffff
	.align		4
        /*0008*/ 	.word	0x00000000
	.align		4
        /*000c*/ 	.word	0xfffffffe
	.align		4
        /*0010*/ 	.word	0x00000000
	.align		4
        /*0014*/ 	.word	0xfffffffd
	.align		4
        /*0018*/ 	.word	0x00000000
	.align		4
        /*001c*/ 	.word	0xfffffffc


//--------------------- .text._Z6kernelPdS_S_i    --------------------------
	.section	.text._Z6kernelPdS_S_i,"ax",@progbits
	.align	128
        .global         _Z6kernelPdS_S_i
        .type           _Z6kernelPdS_S_i,@function
        .size           _Z6kernelPdS_S_i,(.L_x_5 - _Z6kernelPdS_S_i)
        .other          _Z6kernelPdS_S_i,@"STO_CUDA_ENTRY STV_DEFAULT"
_Z6kernelPdS_S_i:
.text._Z6kernelPdS_S_i:
[----:B------:R-:W-:Y:S08]  /*0000*/  LDC R1, c[0x0][0x37c] ;  /* 0x0000df00ff017b82 */ /* 0x000ff00000000800 */
[----:B------:R-:W0:Y:S01]  /*0010*/  LDC R3, c[0x0][0x398] ;  /* 0x0000e600ff037b82 */ /* 0x000e220000000800 */
[----:B------:R-:W1:Y:S01]  /*0020*/  S2R R5, SR_TID.X ;  /* 0x0000000000057919 */ /* 0x000e620000002100 */
[----:B------:R-:W2:Y:S01]  /*0030*/  LDCU.64 UR6, c[0x0][0x358] ;  /* 0x00006b00ff0677ac */ /* 0x000ea20008000a00 */
[----:B------:R-:W-:Y:S01]  /*0040*/  HFMA2 R10, -RZ, RZ, -512, 0 ;  /* 0xe0000000ff0a7431 */ /* 0x000fe200000001ff */
[----:B------:R-:W-:Y:S01]  /*0050*/  MOV R11, 0x416312cf ;  /* 0x416312cf000b7802 */ /* 0x000fe20000000f00 */
[----:B------:R-:W3:Y:S01]  /*0060*/  S2R R4, SR_TID.Y ;  /* 0x0000000000047919 */ /* 0x000ee20000002200 */
[----:B------:R-:W-:-:S02]  /*0070*/  CS2R R22, SRZ ;  /* 0x0000000000167805 */ /* 0x000fc4000001ff00 */
[----:B------:R-:W4:Y:S08]  /*0080*/  S2UR UR4, SR_CTAID.Y ;  /* 0x00000000000479c3 */ /* 0x000f300000002600 */
[----:B------:R-:W1:Y:S08]  /*0090*/  S2UR UR8, SR_CTAID.X ;  /* 0x00000000000879c3 */ /* 0x000e700000002500 */
[----:B------:R-:W1:Y:S01]  /*00a0*/  LDC R0, c[0x0][0x360] ;  /* 0x0000d800ff007b82 */ /* 0x000e620000000800 */
[----:B------:R-:W4:Y:S01]  /*00b0*/  LDCU UR5, c[0x0][0x364] ;  /* 0x00006c80ff0577ac */ /* 0x000f220008000800 */
[----:B0-----:R-:W-:-:S06]  /*00c0*/  ISETP.GE.AND P0, PT, R3, 0x1, PT ;  /* 0x000000010300780c */ /* 0x001fcc0003f06270 */
[----:B------:R-:W2:Y:S01]  /*00d0*/  LDC.64 R8, c[0x0][0x390] ;  /* 0x0000e400ff087b82 */ /* 0x000ea20000000a00 */
[----:B----4-:R-:W-:Y:S01]  /*00e0*/  UIMAD UR4, UR4, UR5, URZ ;  /* 0x00000005040472a4 */ /* 0x010fe2000f8e02ff */
[----:B-1----:R-:W-:-:S05]  /*00f0*/  IMAD R0, R0, UR8, R5 ;  /* 0x0000000800007c24 */ /* 0x002fca000f8e0205 */
[----:B---3--:R-:W-:Y:S02]  /*0100*/  VIADD R6, R4, UR4 ;  /* 0x0000000404067c36 */ /* 0x008fe40008000000 */
[----:B------:R-:W-:Y:S01]  /*0110*/  IMAD R5, R0, R3, RZ ;  /* 0x0000000300057224 */ /* 0x000fe200078e02ff */
[----:B--2---:R0:W-:Y:S01]  /*0120*/  STG.E.64 desc[UR6][R8.64], R10 ;  /* 0x0000000a08007986 */ /* 0x0041e2000c101b06 */
[----:B------:R-:W-:Y:S05]  /*0130*/  @!P0 BRA `(.L_x_0) ;  /* 0x0000000400ec8947 */ /* 0x000fea0003800000 */
[C---:B------:R-:W-:Y:S02]  /*0140*/  ISETP.GE.U32.AND P1, PT, R3.reuse, 0x8, PT ;  /* 0x000000080300780c */ /* 0x040fe40003f26070 */
[----:B------:R-:W-:Y:S02]  /*0150*/  CS2R R22, SRZ ;  /* 0x0000000000167805 */ /* 0x000fe4000001ff00 */
[----:B------:R-:W-:Y:S02]  /*0160*/  LOP3.LUT R7, R3, 0x7, RZ, 0xc0, !PT ;  /* 0x0000000703077812 */ /* 0x000fe400078ec0ff */
[----:B0-----:R-:W-:Y:S02]  /*0170*/  MOV R8, RZ ;  /* 0x000000ff00087202 */ /* 0x001fe40000000f00 */
[----:B------:R-:W-:-:S05]  /*0180*/  ISETP.NE.AND P0, PT, R7, RZ, PT ;  /* 0x000000ff0700720c */ /* 0x000fca0003f05270 */
[----:B------:R-:W-:Y:S08]  /*0190*/  @!P1 BRA `(.L_x_1) ;  /* 0x0000000000ec9947 */ /* 0x000ff00003800000 */
[C---:B------:R-:W-:Y:S01]  /*01a0*/  LOP3.LUT R8, R3.reuse, 0x7ffffff8, RZ, 0xc0, !PT ;  /* 0x7ffffff803087812 */ /* 0x040fe200078ec0ff */
[C---:B------:R-:W-:Y:S01]  /*01b0*/  IMAD R9, R3.reuse, 0x3, R6 ;  /* 0x0000000303097824 */ /* 0x040fe200078e0206 */
[C---:B------:R-:W-:Y:S01]  /*01c0*/  IADD3 R4, PT, PT, R3.reuse, UR4, R4 ;  /* 0x0000000403047c10 */ /* 0x040fe2000fffe004 */
[C-C-:B------:R-:W-:Y:S01]  /*01d0*/  IMAD R11, R3.reuse, 0x4, R6.reuse ;  /* 0x00000004030b7824 */ /* 0x140fe200078e0206 */
[CC--:B------:R-:W-:Y:S01]  /*01e0*/  LEA R10, R3.reuse, R6.reuse, 0x1 ;  /* 0x00000006030a7211 */ /* 0x0c0fe200078e08ff */
[C-C-:B------:R-:W-:Y:S01]  /*01f0*/  IMAD R24, R3.reuse, 0x5, R6.reuse ;  /* 0x0000000503187824 */ /* 0x140fe200078e0206 */
[----:B------:R-:W-:Y:S01]  /*0200*/  MOV R0, R5 ;  /* 0x0000000500007202 */ /* 0x000fe20000000f00 */
[C-C-:B------:R-:W-:Y:S01]  /*0210*/  IMAD R25, R3.reuse, 0x6, R6.reuse ;  /* 0x0000000603197824 */ /* 0x140fe200078e0206 */
[----:B------:R-:W-:Y:S01]  /*0220*/  MOV R27, R6 ;  /* 0x00000006001b7202 */ /* 0x000fe20000000f00 */
[----:B------:R-:W-:Y:S01]  /*0230*/  IMAD R26, R3, 0x7, R6 ;  /* 0x00000007031a7824 */ /* 0x000fe200078e0206 */
[----:B------:R-:W-:Y:S01]  /*0240*/  CS2R R22, SRZ ;  /* 0x0000000000167805 */ /* 0x000fe2000001ff00 */
[----:B------:R-:W-:-:S07]  /*0250*/  IMAD.MOV R2, RZ, RZ, -R8 ;  /* 0x000000ffff027224 */ /* 0x000fce00078e0a08 */
.L_x_2:
[----:B------:R-:W0:Y:S08]  /*0260*/  LDC.64 R20, c[0x0][0x388] ;  /* 0x0000e200ff147b82 */ /* 0x000e300000000a00 */
[----:B------:R-:W1:Y:S01]  /*0270*/  LDC.64 R12, c[0x0][0x380] ;  /* 0x0000e000ff0c7b82 */ /* 0x000e620000000a00 */
[----:B0-----:R-:W-:-:S05]  /*0280*/  IMAD.WIDE.U32 R28, R27, 0x8, R20 ;  /* 0x000000081b1c7825 */ /* 0x001fca00078e0014 */
[----:B------:R-:W2:Y:S01]  /*0290*/  LDG.E.64 R18, desc[UR6][R28.64] ;  /* 0x000000061c127981 */ /* 0x000ea2000c1e1b00 */
[----:B-1----:R-:W-:-:S05]  /*02a0*/  IMAD.WIDE R12, R0, 0x8, R12 ;  /* 0x00000008000c7825 */ /* 0x002fca00078e020c */
[----:B------:R-:W2:Y:S02]  /*02b0*/  LDG.E.64 R14, desc[UR6][R12.64] ;  /* 0x000000060c0e7981 */ /* 0x000ea4000c1e1b00 */
[----:B--2---:R-:W-:Y:S01]  /*02c0*/  DFMA R18, R14, R18, R22 ;  /* 0x000000120e12722b */ /* 0x004fe20000000016 */
[--C-:B------:R-:W-:Y:S01]  /*02d0*/  IMAD.WIDE.U32 R22, R4, 0x8, R20.reuse ;  /* 0x0000000804167825 */ /* 0x100fe200078e0014 */
[----:B------:R-:W2:Y:S04]  /*02e0*/  LDG.E.64 R14, desc[UR6][R12.64+0x8] ;  /* 0x000008060c0e7981 */ /* 0x000ea8000c1e1b00 */
[----:B------:R-:W2:Y:S01]  /*02f0*/  LDG.E.64 R16, desc[UR6][R22.64] ;  /* 0x0000000616107981 */ /* 0x000ea2000c1e1b00 */
[----:B------:R-:W-:Y:S01]  /*0300*/  IMAD.WIDE.U32 R28, R10, 0x8, R20 ;  /* 0x000000080a1c7825 */ /* 0x000fe200078e0014 */
[----:B--2---:R-:W-:-:S04]  /*0310*/  DFMA R16, R14, R16, R18 ;  /* 0x000000100e10722b */ /* 0x004fc80000000012 */
[----:B------:R-:W2:Y:S04]  /*0320*/  LDG.E.64 R18, desc[UR6][R28.64] ;  /* 0x000000061c127981 */ /* 0x000ea8000c1e1b00 */
[----:B------:R-:W2:Y:S01]  /*0330*/  LDG.E.64 R14, desc[UR6][R12.64+0x10] ;  /* 0x000010060c0e7981 */ /* 0x000ea2000c1e1b00 */
[----:B------:R-:W-:Y:S01]  /*0340*/  IMAD.WIDE.U32 R22, R9, 0x8, R20 ;  /* 0x0000000809167825 */ /* 0x000fe200078e0014 */
[----:B--2---:R-:W-:-:S04]  /*0350*/  DFMA R18, R14, R18, R16 ;  /* 0x000000120e12722b */ /* 0x004fc80000000010 */
[----:B------:R0:W2:Y:S04]  /*0360*/  LDG.E.64 R16, desc[UR6][R22.64] ;  /* 0x0000000616107981 */ /* 0x0000a8000c1e1b00 */
[----:B------:R-:W2:Y:S01]  /*0370*/  LDG.E.64 R14, desc[UR6][R12.64+0x18] ;  /* 0x000018060c0e7981 */ /* 0x000ea2000c1e1b00 */
[----:B0-----:R-:W-:Y:S01]  /*0380*/  IMAD.WIDE.U32 R22, R11, 0x8, R20 ;  /* 0x000000080b167825 */ /* 0x001fe200078e0014 */
[----:B--2---:R-:W-:-:S04]  /*0390*/  DFMA R16, R14, R16, R18 ;  /* 0x000000100e10722b */ /* 0x004fc80000000012 */
[----:B------:R-:W2:Y:S04]  /*03a0*/  LDG.E.64 R18, desc[UR6][R22.64] ;  /* 0x0000000616127981 */ /* 0x000ea8000c1e1b00 */
[----:B------:R-:W2:Y:S01]  /*03b0*/  LDG.E.64 R14, desc[UR6][R12.64+0x20] ;  /* 0x000020060c0e7981 */ /* 0x000ea2000c1e1b00 */
[----:B------:R-:W-:-:S03]  /*03c0*/  IMAD.WIDE.U32 R28, R24, 0x8, R20 ;  /* 0x00000008181c7825 */ /* 0x000fc600078e0014 */
[----:B------:R-:W3:Y:S01]  /*03d0*/  LDG.E.64 R22, desc[UR6][R12.64+0x38] ;  /* 0x000038060c167981 */ /* 0x000ee2000c1e1b00 */
[----:B--2---:R-:W-:-:S03]  /*03e0*/  DFMA R18, R14, R18, R16 ;  /* 0x000000120e12722b */ /* 0x004fc60000000010 */
[----:B------:R-:W2:Y:S04]  /*03f0*/  LDG.E.64 R14, desc[UR6][R28.64] ;  /* 0x000000061c0e7981 */ /* 0x000ea8000c1e1b00 */
[----:B------:R-:W2:Y:S01]  /*0400*/  LDG.E.64 R16, desc[UR6][R12.64+0x28] ;  /* 0x000028060c107981 */ /* 0x000ea2000c1e1b00 */
[----:B------:R-:W-:Y:S01]  /*0410*/  IADD3 R2, PT, PT, R2, 0x8, RZ ;  /* 0x0000000802027810 */ /* 0x000fe20007ffe0ff */
[----:B--2---:R-:W-:Y:S01]  /*0420*/  DFMA R14, R16, R14, R18 ;  /* 0x0000000e100e722b */ /* 0x004fe20000000012 */
[--C-:B------:R-:W-:Y:S01]  /*0430*/  IMAD.WIDE.U32 R16, R25, 0x8, R20.reuse ;  /* 0x0000000819107825 */ /* 0x100fe200078e0014 */
[----:B------:R-:W2:Y:S03]  /*0440*/  LDG.E.64 R18, desc[UR6][R12.64+0x30] ;  /* 0x000030060c127981 */ /* 0x000ea6000c1e1b00 */
[----:B------:R-:W-:-:S02]  /*0450*/  IMAD.WIDE.U32 R20, R26, 0x8, R20 ;  /* 0x000000081a147825 */ /* 0x000fc400078e0014 */
[----:B------:R-:W2:Y:S04]  /*0460*/  LDG.E.64 R16, desc[UR6][R16.64] ;  /* 0x0000000610107981 */ /* 0x000ea8000c1e1b00 */
[----:B------:R-:W3:Y:S01]  /*0470*/  LDG.E.64 R20, desc[UR6][R20.64] ;  /* 0x0000000614147981 */ /* 0x000ee2000c1e1b00 */
[----:B------:R-:W-:Y:S01]  /*0480*/  ISETP.NE.AND P1, PT, R2, RZ, PT ;  /* 0x000000ff0200720c */ /* 0x000fe20003f25270 */
[C---:B------:R-:W-:Y:S01]  /*0490*/  IMAD R4, R3.reuse, 0x8, R4 ;  /* 0x0000000803047824 */ /* 0x040fe200078e0204 */
[----:B------:R-:W-:Y:S01]  /*04a0*/  IADD3 R0, PT, PT, R0, 0x8, RZ ;  /* 0x0000000800007810 */ /* 0x000fe20007ffe0ff */
[C---:B------:R-:W-:Y:S01]  /*04b0*/  IMAD R11, R3.reuse, 0x8, R11 ;  /* 0x00000008030b7824 */ /* 0x040fe200078e020b */
[C---:B------:R-:W-:Y:S01]  /*04c0*/  LEA R10, R3.reuse, R10, 0x3 ;  /* 0x0000000a030a7211 */ /* 0x040fe200078e18ff */
[C---:B------:R-:W-:Y:S01]  /*04d0*/  IMAD R26, R3.reuse, 0x8, R26 ;  /* 0x00000008031a7824 */ /* 0x040fe200078e021a */
[----:B------:R-:W-:-:S02]  /*04e0*/  LEA R9, R3, R9, 0x3 ;  /* 0x0000000903097211 */ /* 0x000fc400078e18ff */
[C---:B------:R-:W-:Y:S02]  /*04f0*/  LEA R24, R3.reuse, R24, 0x3 ;  /* 0x0000001803187211 */ /* 0x040fe400078e18ff */
[C---:B------:R-:W-:Y:S02]  /*0500*/  LEA R25, R3.reuse, R25, 0x3 ;  /* 0x0000001903197211 */ /* 0x040fe400078e18ff */
[----:B------:R-:W-:Y:S01]  /*0510*/  LEA R27, R3, R27, 0x3 ;  /* 0x0000001b031b7211 */ /* 0x000fe200078e18ff */
[----:B--2---:R-:W-:-:S08]  /*0520*/  DFMA R14, R18, R16, R14 ;  /* 0x00000010120e722b */ /* 0x004fd0000000000e */
[----:B---3--:R-:W-:Y:S01]  /*0530*/  DFMA R22, R22, R20, R14 ;  /* 0x000000141616722b */ /* 0x008fe2000000000e */
[----:B------:R-:W-:Y:S10]  /*0540*/  @P1 BRA `(.L_x_2) ;  /* 0xfffffffc00441947 */ /* 0x000ff4000383ffff */
.L_x_1:
[----:B------:R-:W-:Y:S05]  /*0550*/  @!P0 BRA `(.L_x_0) ;  /* 0x0000000000e48947 */ /* 0x000fea0003800000 */
[----:B------:R-:W-:Y:S02]  /*0560*/  ISETP.GE.U32.AND P0, PT, R7, 0x4, PT ;  /* 0x000000040700780c */ /* 0x000fe40003f06070 */
[----:B------:R-:W-:-:S04]  /*0570*/  LOP3.LUT R0, R3, 0x3, RZ, 0xc0, !PT ;  /* 0x0000000303007812 */ /* 0x000fc800078ec0ff */
[----:B------:R-:W-:-:S07]  /*0580*/  ISETP.NE.AND P1, PT, R0, RZ, PT ;  /* 0x000000ff0000720c */ /* 0x000fce0003f25270 */
[----:B------:R-:W-:Y:S06]  /*0590*/  @!P0 BRA `(.L_x_3) ;  /* 0x0000000000648947 */ /* 0x000fec0003800000 */
[----:B------:R-:W0:Y:S01]  /*05a0*/  LDC.64 R26, c[0x0][0x388] ;  /* 0x0000e200ff1a7b82 */ /* 0x000e220000000a00 */
[----:B------:R-:W-:Y:S01]  /*05b0*/  IADD3 R7, PT, PT, R5, R8, RZ ;  /* 0x0000000805077210 */ /* 0x000fe20007ffe0ff */
[----:B------:R-:W-:-:S06]  /*05c0*/  IMAD R2, R8, R3, R6 ;  /* 0x0000000308027224 */ /* 0x000fcc00078e0206 */
[----:B------:R-:W1:Y:S01]  /*05d0*/  LDC.64 R24, c[0x0][0x380] ;  /* 0x0000e000ff187b82 */ /* 0x000e620000000a00 */
[C---:B0-----:R-:W-:Y:S01]  /*05e0*/  IMAD.WIDE.U32 R12, R2.reuse, 0x8, R26 ;  /* 0x00000008020c7825 */ /* 0x041fe200078e001a */
[----:B------:R-:W-:-:S05]  /*05f0*/  IADD3 R2, PT, PT, R2, R3, RZ ;  /* 0x0000000302027210 */ /* 0x000fca0007ffe0ff */
[----:B------:R-:W2:Y:S01]  /*0600*/  LDG.E.64 R12, desc[UR6][R12.64] ;  /* 0x000000060c0c7981 */ /* 0x000ea2000c1e1b00 */
[----:B-1----:R-:W-:-:S05]  /*0610*/  IMAD.WIDE R24, R7, 0x8, R24 ;  /* 0x0000000807187825 */ /* 0x002fca00078e0218 */
[----:B------:R-:W2:Y:S01]  /*0620*/  LDG.E.64 R10, desc[UR6][R24.64] ;  /* 0x00000006180a7981 */ /* 0x000ea2000c1e1b00 */
[----:B------:R-:W-:-:S03]  /*0630*/  IMAD.WIDE.U32 R16, R2, 0x8, R26 ;  /* 0x0000000802107825 */ /* 0x000fc600078e001a */
[----:B------:R-:W3:Y:S01]  /*0640*/  LDG.E.64 R14, desc[UR6][R24.64+0x8] ;  /* 0x00000806180e7981 */ /* 0x000ee2000c1e1b00 */
[----:B------:R-:W-:-:S03]  /*0650*/  IMAD.IADD R2, R2, 0x1, R3 ;  /* 0x0000000102027824 */ /* 0x000fc600078e0203 */
[----:B------:R-:W3:Y:S01]  /*0660*/  LDG.E.64 R16, desc[UR6][R16.64] ;  /* 0x0000000610107981 */ /* 0x000ee2000c1e1b00 */
[C-C-:B------:R-:W-:Y:S01]  /*0670*/  IMAD.WIDE.U32 R20, R2.reuse, 0x8, R26.reuse ;  /* 0x0000000802147825 */ /* 0x140fe200078e001a */
[----:B------:R-:W-:Y:S02]  /*0680*/  IADD3 R7, PT, PT, R2, R3, RZ ;  /* 0x0000000302077210 */ /* 0x000fe40007ffe0ff */
[----:B------:R-:W4:Y:S04]  /*0690*/  LDG.E.64 R18, desc[UR6][R24.64+0x10] ;  /* 0x0000100618127981 */ /* 0x000f28000c1e1b00 */
[----:B------:R-:W4:Y:S01]  /*06a0*/  LDG.E.64 R20, desc[UR6][R20.64] ;  /* 0x0000000614147981 */ /* 0x000f22000c1e1b00 */
[----:B------:R-:W-:-:S03]  /*06b0*/  IMAD.WIDE.U32 R26, R7, 0x8, R26 ;  /* 0x00000008071a7825 */ /* 0x000fc600078e001a */
[----:B------:R-:W5:Y:S04]  /*06c0*/  LDG.E.64 R28, desc[UR6][R24.64+0x18] ;  /* 0x00001806181c7981 */ /* 0x000f68000c1e1b00 */
[----:B------:R-:W5:Y:S01]  /*06d0*/  LDG.E.64 R26, desc[UR6][R26.64] ;  /* 0x000000061a1a7981 */ /* 0x000f62000c1e1b00 */
[----:B------:R-:W-:Y:S01]  /*06e0*/  IADD3 R8, PT, PT, R8, 0x4, RZ ;  /* 0x0000000408087810 */ /* 0x000fe20007ffe0ff */
[----:B--2---:R-:W-:-:S08]  /*06f0*/  DFMA R10, R10, R12, R22 ;  /* 0x0000000c0a0a722b */ /* 0x004fd00000000016 */
[----:B---3--:R-:W-:-:S08]  /*0700*/  DFMA R10, R14, R16, R10 ;  /* 0x000000100e0a722b */ /* 0x008fd0000000000a */
[----:B----4-:R-:W-:-:S08]  /*0710*/  DFMA R10, R18, R20, R10 ;  /* 0x00000014120a722b */ /* 0x010fd0000000000a */
[----:B-----5:R-:W-:-:S11]  /*0720*/  DFMA R22, R28, R26, R10 ;  /* 0x0000001a1c16722b */ /* 0x020fd6000000000a */
.L_x_3:
[----:B------:R-:W-:Y:S05]  /*0730*/  @!P1 BRA `(.L_x_0) ;  /* 0x00000000006c9947 */ /* 0x000fea0003800000 */
[----:B------:R-:W0:Y:S01]  /*0740*/  LDC.64 R20, c[0x0][0x388] ;  /* 0x0000e200ff147b82 */ /* 0x000e220000000a00 */
[----:B------:R-:W-:Y:S02]  /*0750*/  ISETP.NE.AND P0, PT, R0, 0x1, PT ;  /* 0x000000010000780c */ /* 0x000fe40003f05270 */
[----:B------:R-:W-:-:S04]  /*0760*/  LOP3.LUT R2, R3, 0x1, RZ, 0xc0, !PT ;  /* 0x0000000103027812 */ /* 0x000fc800078ec0ff */
[----:B------:R-:W-:Y:S01]  /*0770*/  ISETP.NE.U32.AND P1, PT, R2, 0x1, PT ;  /* 0x000000010200780c */ /* 0x000fe20003f25070 */
[----:B------:R-:W1:Y:S06]  /*0780*/  LDC.64 R18, c[0x0][0x380] ;  /* 0x0000e000ff127b82 */ /* 0x000e6c0000000a00 */
[----:B------:R-:W-:Y:S01]  /*0790*/  @P0 IMAD R0, R8, R3, R6 ;  /* 0x0000000308000224 */ /* 0x000fe200078e0206 */
[----:B------:R-:W-:Y:S01]  /*07a0*/  @P0 IADD3 R7, PT, PT, R5, R8, RZ ;  /* 0x0000000805070210 */ /* 0x000fe20007ffe0ff */
[----:B------:R-:W2:Y:S08]  /*07b0*/  LDC.64 R16, c[0x0][0x380] ;  /* 0x0000e000ff107b82 */ /* 0x000eb00000000a00 */
[----:B------:R-:W3:Y:S01]  /*07c0*/  LDC.64 R14, c[0x0][0x388] ;  /* 0x0000e200ff0e7b82 */ /* 0x000ee20000000a00 */
[----:B0-----:R-:W-:Y:S01]  /*07d0*/  @P0 IMAD.WIDE.U32 R10, R0, 0x8, R20 ;  /* 0x00000008000a0825 */ /* 0x001fe200078e0014 */
[----:B------:R-:W-:-:S05]  /*07e0*/  @P0 IADD3 R8, PT, PT, R8, 0x2, RZ ;  /* 0x0000000208080810 */ /* 0x000fca0007ffe0ff */
[----:B------:R-:W4:Y:S01]  /*07f0*/  @P0 LDG.E.64 R10, desc[UR6][R10.64] ;  /* 0x000000060a0a0981 */ /* 0x000f22000c1e1b00 */
[----:B-1----:R-:W-:-:S04]  /*0800*/  @P0 IMAD.WIDE R18, R7, 0x8, R18 ;  /* 0x0000000807120825 */ /* 0x002fc800078e0212 */
[----:B------:R-:W-:Y:S01]  /*0810*/  @P0 IMAD.IADD R7, R0, 0x1, R3 ;  /* 0x0000000100070824 */ /* 0x000fe200078e0203 */
[----:B------:R-:W4:Y:S03]  /*0820*/  @P0 LDG.E.64 R12, desc[UR6][R18.64] ;  /* 0x00000006120c0981 */ /* 0x000f26000c1e1b00 */
[----:B------:R-:W-:Y:S01]  /*0830*/  @P0 IMAD.WIDE.U32 R20, R7, 0x8, R20 ;  /* 0x0000000807140825 */ /* 0x000fe200078e0014 */
[----:B------:R-:W-:-:S03]  /*0840*/  @!P1 IADD3 R7, PT, PT, R5, R8, RZ ;  /* 0x0000000805079210 */ /* 0x000fc60007ffe0ff */
[----:B------:R-:W-:Y:S02]  /*0850*/  @!P1 IMAD R25, R8, R3, R6 ;  /* 0x0000000308199224 */ /* 0x000fe400078e0206 */
[----:B------:R-:W5:Y:S01]  /*0860*/  @P0 LDG.E.64 R2, desc[UR6][R18.64+0x8] ;  /* 0x0000080612020981 */ /* 0x000f62000c1e1b00 */
[----:B--2---:R-:W-:-:S03]  /*0870*/  @!P1 IMAD.WIDE R16, R7, 0x8, R16 ;  /* 0x0000000807109825 */ /* 0x004fc600078e0210 */
[----:B------:R-:W5:Y:S01]  /*0880*/  @P0 LDG.E.64 R8, desc[UR6][R20.64] ;  /* 0x0000000614080981 */ /* 0x000f62000c1e1b00 */
[----:B---3--:R-:W-:-:S03]  /*0890*/  @!P1 IMAD.WIDE.U32 R14, R25, 0x8, R14 ;  /* 0x00000008190e9825 */ /* 0x008fc600078e000e */
[----:B------:R-:W2:Y:S04]  /*08a0*/  @!P1 LDG.E.64 R16, desc[UR6][R16.64] ;  /* 0x0000000610109981 */ /* 0x000ea8000c1e1b00 */
[----:B------:R-:W2:Y:S01]  /*08b0*/  @!P1 LDG.E.64 R14, desc[UR6][R14.64] ;  /* 0x000000060e0e9981 */ /* 0x000ea2000c1e1b00 */
[----:B----4-:R-:W-:-:S08]  /*08c0*/  @P0 DFMA R10, R12, R10, R22 ;  /* 0x0000000a0c0a022b */ /* 0x010fd00000000016 */
[----:B-----5:R-:W-:-:S08]  /*08d0*/  @P0 DFMA R22, R2, R8, R10 ;  /* 0x000000080216022b */ /* 0x020fd0000000000a */
[----:B--2---:R-:W-:-:S11]  /*08e0*/  @!P1 DFMA R22, R16, R14, R22 ;  /* 0x0000000e1016922b */ /* 0x004fd60000000016 */
.L_x_0:
[----:B------:R-:W1:Y:S01]  /*08f0*/  LDC.64 R2, c[0x0][0x390] ;  /* 0x0000e400ff027b82 */ /* 0x000e620000000a00 */
[----:B------:R-:W-:-:S05]  /*0900*/  IADD3 R5, PT, PT, R6, R5, RZ ;  /* 0x0000000506057210 */ /* 0x000fca0007ffe0ff */
[----:B-1----:R-:W-:-:S05]  /*0910*/  IMAD.WIDE R2, R5, 0x8, R2 ;  /* 0x0000000805027825 */ /* 0x002fca00078e0202 */
[----:B------:R-:W-:Y:S01]  /*0920*/  STG.E.64 desc[UR6][R2.64], R22 ;  /* 0x0000001602007986 */ /* 0x000fe2000c101b06 */
[----:B------:R-:W-:Y:S05]  /*0930*/  EXIT ;  /* 0x000000000000794d */ /* 0x000fea0003800000 */
.L_x_4:
[----:B------:R-:W-:-:S00]  /*0940*/  BRA `(.L_x_4) ;  /* 0xfffffffc00fc7947 */ /* 0x000fc0000383ffff */
[----:B------:R-:W-:-:S00]  /*0950*/  NOP ;  /* 0x0000000000007918 */ /* 0x000fc00000000000 */
        /* <DEDUP_REMOVED lines=10> */
.L_x_5:


//--------------------- .nv.shared.reserved.0     --------------------------
	.section	.nv.shared.reserved.0,"aw",@nobits
	.weak		__nv_reservedSMEM_offset_0_alias
	.size		__nv_reservedSMEM_offset_0_alias, 0, 64
	.other		__nv_reservedSMEM_offset_0_alias,@"STO_CUDA_RESERVED_SHARED STV_DEFAULT"
__nv_reservedSMEM_offset_0_alias:
	.zero		0
	.zero		64


//--------------------- .nv.constant0._Z6kernelPdS_S_i --------------------------
	.section	.nv.constant0._Z6kernelPdS_S_i,"a",@progbits
	.sectionflags	@""
	.align	4
.nv.constant0._Z6kernelPdS_S_i:
	.zero		924


//--------------------- SYMBOLS --------------------------

	.type		.nv.reservedSmem.offset0,@object
	.size		.nv.reservedSmem.offset0,0x4
